//
// Generated by NVIDIA NVVM Compiler
//
// Compiler Build ID: CL-36424714
// Cuda compilation tools, release 13.0, V13.0.88
// Based on NVVM 20.0.0
//

.version 9.0
.target sm_100
.address_size 64

	// .globl	_Z7get_maxPiS_i
.extern .shared .align 16 .b8 sm[];

.visible .entry _Z7get_maxPiS_i(
	.param .u64 .ptr .align 1 _Z7get_maxPiS_i_param_0,
	.param .u64 .ptr .align 1 _Z7get_maxPiS_i_param_1,
	.param .u32 _Z7get_maxPiS_i_param_2
)
{
	.reg .pred 	%p<7>;
	.reg .b32 	%r<21>;
	.reg .b64 	%rd<7>;

	ld.param.u64 	%rd1, [_Z7get_maxPiS_i_param_0];
	ld.param.u64 	%rd2, [_Z7get_maxPiS_i_param_1];
	ld.param.u32 	%r8, [_Z7get_maxPiS_i_param_2];
	mov.u32 	%r1, %tid.x;
	mov.u32 	%r9, %ctaid.x;
	mov.u32 	%r2, %ntid.x;
	mad.lo.s32 	%r3, %r9, %r2, %r1;
	setp.ge.s32 	%p1, %r3, %r8;
	@%p1 bra 	$L__BB0_9;
	cvta.to.global.u64 	%rd3, %rd1;
	mul.wide.s32 	%rd4, %r3, 4;
	add.s64 	%rd5, %rd3, %rd4;
	ld.global.u32 	%r10, [%rd5];
	shl.b32 	%r11, %r1, 2;
	mov.u32 	%r12, sm;
	add.s32 	%r4, %r12, %r11;
	st.shared.u32 	[%r4], %r10;
	bar.sync 	0;
	setp.lt.u32 	%p2, %r2, 2;
	@%p2 bra 	$L__BB0_7;
	mov.b32 	%r20, 1;
$L__BB0_3:
	mov.u32 	%r5, %r20;
	shl.b32 	%r20, %r5, 1;
	add.s32 	%r14, %r20, -1;
	and.b32  	%r15, %r14, %r1;
	setp.ne.s32 	%p3, %r15, 0;
	@%p3 bra 	$L__BB0_6;
	ld.shared.u32 	%r16, [%r4];
	shl.b32 	%r17, %r5, 2;
	add.s32 	%r18, %r4, %r17;
	ld.shared.u32 	%r7, [%r18];
	setp.ge.s32 	%p4, %r16, %r7;
	@%p4 bra 	$L__BB0_6;
	st.shared.u32 	[%r4], %r7;
$L__BB0_6:
	bar.sync 	0;
	setp.lt.u32 	%p5, %r20, %r2;
	@%p5 bra 	$L__BB0_3;
$L__BB0_7:
	setp.ne.s32 	%p6, %r1, 0;
	@%p6 bra 	$L__BB0_9;
	ld.shared.u32 	%r19, [sm];
	cvta.to.global.u64 	%rd6, %rd2;
	st.global.u32 	[%rd6], %r19;
$L__BB0_9:
	ret;

}


// ===== COMPILED SASS (sm_100) =====

	.target	sm_100

	.elftype	@"ET_EXEC"


//--------------------- .note.nv.tkinfo           --------------------------
	.section	.note.nv.tkinfo,"",@"SHT_NOTE"
	.sectionflags	@"SHF_NOTE_NV_TKINFO"
	.tkinfo
        /*0018*/ 	.word	0x00000002
        /*0030*/ 	.string	""
        /*0030*/ 	.string	"ptxas"
        /*0030*/ 	.string	"Cuda compilation tools, release 13.0, V13.0.88"
        /*0030*/ 	.string	"Build cuda_13.0.r13.0/compiler.36424714_0"
        /*0030*/ 	.string	"-arch sm_100 -m 64 "



//--------------------- .note.nv.cuinfo           --------------------------
	.section	.note.nv.cuinfo,"",@"SHT_NOTE"
	.sectionflags	@"SHF_NOTE_NV_CUINFO"
        /*0018*/ 	.short	0x0002
        /*001a*/ 	.short	0x0064
        /*001c*/ 	.short	0x0082
	.zero		2


//--------------------- .nv.info                  --------------------------
	.section	.nv.info,"",@"SHT_CUDA_INFO"
	.align	4


	//----- nvinfo : EIATTR_REGCOUNT
	.align		4
        /*0000*/ 	.byte	0x04, 0x2f
        /*0002*/ 	.short	(.L_1 - .L_0)
	.align		4
.L_0:
        /*0004*/ 	.word	index@(_Z7get_maxPiS_i)
        /*0008*/ 	.word	0x0000000a


	//----- nvinfo : EIATTR_FRAME_SIZE
	.align		4
.L_1:
        /*000c*/ 	.byte	0x04, 0x11
        /*000e*/ 	.short	(.L_3 - .L_2)
	.align		4
.L_2:
        /*0010*/ 	.word	index@(_Z7get_maxPiS_i)
        /*0014*/ 	.word	0x00000000


	//----- nvinfo : EIATTR_MIN_STACK_SIZE
	.align		4
.L_3:
        /*0018*/ 	.byte	0x04, 0x12
        /*001a*/ 	.short	(.L_5 - .L_4)
	.align		4
.L_4:
        /*001c*/ 	.word	index@(_Z7get_maxPiS_i)
        /*0020*/ 	.word	0x00000000
.L_5:


//--------------------- .nv.compat                --------------------------
	.section	.nv.compat,"",@"SHT_CUDA_COMPAT_INFO"
	.align	4
        /*0000*/ 	.byte	0x02, 0x09, 0x00, 0x00, 0x02, 0x02, 0x01, 0x00, 0x02, 0x05, 0x05, 0x00, 0x03, 0x07, 0x01, 0x01
        /*0010*/ 	.byte	0x02, 0x03, 0x00, 0x00, 0x02, 0x06, 0x01, 0x00, 0x04, 0x0b, 0x08, 0x00, 0x09, 0x00, 0x00, 0x00
        /*0020*/ 	.byte	0x00, 0x00, 0x00, 0x00


//--------------------- .nv.info._Z7get_maxPiS_i  --------------------------
	.section	.nv.info._Z7get_maxPiS_i,"",@"SHT_CUDA_INFO"
	.sectionflags	@""
	.align	4


	//----- nvinfo : EIATTR_CUDA_API_VERSION
	.align		4
        /*0000*/ 	.byte	0x04, 0x37
        /*0002*/ 	.short	(.L_7 - .L_6)
.L_6:
        /*0004*/ 	.word	0x00000082


	//----- nvinfo : EIATTR_KPARAM_INFO
	.align		4
.L_7:
        /*0008*/ 	.byte	0x04, 0x17
        /*000a*/ 	.short	(.L_9 - .L_8)
.L_8:
        /*000c*/ 	.word	0x00000000
        /*0010*/ 	.short	0x0002
        /*0012*/ 	.short	0x0010
        /*0014*/ 	.byte	0x00, 0xf0, 0x11, 0x00


	//----- nvinfo : EIATTR_KPARAM_INFO
	.align		4
.L_9:
        /*0018*/ 	.byte	0x04, 0x17
        /*001a*/ 	.short	(.L_11 - .L_10)
.L_10:
        /*001c*/ 	.word	0x00000000
        /*0020*/ 	.short	0x0001
        /*0022*/ 	.short	0x0008
        /*0024*/ 	.byte	0x00, 0xf5, 0x21, 0x00


	//----- nvinfo : EIATTR_KPARAM_INFO
	.align		4
.L_11:
        /*0028*/ 	.byte	0x04, 0x17
        /*002a*/ 	.short	(.L_13 - .L_12)
.L_12:
        /*002c*/ 	.word	0x00000000
        /*0030*/ 	.short	0x0000
        /*0032*/ 	.short	0x0000
        /*0034*/ 	.byte	0x00, 0xf5, 0x21, 0x00


	//----- nvinfo : EIATTR_SPARSE_MMA_MASK
	.align		4
.L_13:
        /*0038*/ 	.byte	0x03, 0x50
        /*003a*/ 	.short	0x0000


	//----- nvinfo : EIATTR_MAXREG_COUNT
	.align		4
        /*003c*/ 	.byte	0x03, 0x1b
        /*003e*/ 	.short	0x00ff


	//----- nvinfo : EIATTR_NUM_BARRIERS
	.align		4
        /*0040*/ 	.byte	0x02, 0x4c
        /*0042*/ 	.byte	0x01
	.zero		1


	//----- nvinfo : EIATTR_MERCURY_ISA_VERSION
	.align		4
        /*0044*/ 	.byte	0x03, 0x5f
        /*0046*/ 	.short	0x0101


	//----- nvinfo : EIATTR_VRC_CTA_INIT_COUNT
	.align		4
        /*0048*/ 	.byte	0x02, 0x4a
	.zero		1
	.zero		1


	//----- nvinfo : EIATTR_EXIT_INSTR_OFFSETS
	.align		4
        /*004c*/ 	.byte	0x04, 0x1c
        /*004e*/ 	.short	(.L_15 - .L_14)


	//   ....[0]....
.L_14:
        /*0050*/ 	.word	0x00000070


	//   ....[1]....
        /*0054*/ 	.word	0x00000250


	//   ....[2]....
        /*0058*/ 	.word	0x000002c0


	//----- nvinfo : EIATTR_CRS_STACK_SIZE
	.align		4
.L_15:
        /*005c*/ 	.byte	0x04, 0x1e
        /*005e*/ 	.short	(.L_17 - .L_16)
.L_16:
        /*0060*/ 	.word	0x00000000


	//----- nvinfo : EIATTR_CBANK_PARAM_SIZE
	.align		4
.L_17:
        /*0064*/ 	.byte	0x03, 0x19
        /*0066*/ 	.short	0x0014


	//----- nvinfo : EIATTR_PARAM_CBANK
	.align		4
        /*0068*/ 	.byte	0x04, 0x0a
        /*006a*/ 	.short	(.L_19 - .L_18)
	.align		4
.L_18:
        /*006c*/ 	.word	index@(.nv.constant0._Z7get_maxPiS_i)
        /*0070*/ 	.short	0x0380
        /*0072*/ 	.short	0x0014


	//----- nvinfo : EIATTR_SW_WAR
	.align		4
.L_19:
        /*0074*/ 	.byte	0x04, 0x36
        /*0076*/ 	.short	(.L_21 - .L_20)
.L_20:
        /*0078*/ 	.word	0x00000008
.L_21:


//--------------------- .nv.callgraph             --------------------------
	.section	.nv.callgraph,"",@"SHT_CUDA_CALLGRAPH"
	.align	4
	.sectionentsize	8
	.align		4
        /*0000*/ 	.word	0x00000000
	.align		4
        /*0004*/ 	.word	0xffffffff
	.align		4
        /*0008*/ 	.word	0x00000000
	.align		4
        /*000c*/ 	.word	0xfffffffe
	.align		4
        /*0010*/ 	.word	0x00000000
	.align		4
        /*0014*/ 	.word	0xfffffffd
	.align		4
        /*0018*/ 	.word	0x00000000
	.align		4
        /*001c*/ 	.word	0xfffffffc


//--------------------- .text._Z7get_maxPiS_i     --------------------------
	.section	.text._Z7get_maxPiS_i,"ax",@progbits
	.align	128
        .global         _Z7get_maxPiS_i
        .type           _Z7get_maxPiS_i,@function
        .size           _Z7get_maxPiS_i,(.L_x_5 - _Z7get_maxPiS_i)
        .other          _Z7get_maxPiS_i,@"STO_CUDA_ENTRY STV_DEFAULT"
_Z7get_maxPiS_i:
.text._Z7get_maxPiS_i:
[----:B------:R-:W-:Y:S01]  /*0000*/  LDC R1, c[0x0][0x37c] ;  /* 0x0000df00ff017b82 */ /* 0x000fe20000000800 */
[----:B------:R-:W0:Y:S07]  /*0010*/  S2R R4, SR_TID.X ;  /* 0x0000000000047919 */ /* 0x000e2e0000002100 */
[----:B------:R-:W0:Y:S01]  /*0020*/  S2UR UR4, SR_CTAID.X ;  /* 0x00000000000479c3 */ /* 0x000e220000002500 */
[----:B------:R-:W1:Y:S07]  /*0030*/  LDCU UR5, c[0x0][0x390] ;  /* 0x00007200ff0577ac */ /* 0x000e6e0008000800 */
[----:B------:R-:W0:Y:S02]  /*0040*/  LDC R7, c[0x0][0x360] ;  /* 0x0000d800ff077b82 */ /* 0x000e240000000800 */
[----:B0-----:R-:W-:-:S05]  /*0050*/  IMAD R5, R7, UR4, R4 ;  /* 0x0000000407057c24 */ /* 0x001fca000f8e0204 */
[----:B-1----:R-:W-:-:S13]  /*0060*/  ISETP.GE.AND P0, PT, R5, UR5, PT ;  /* 0x0000000505007c0c */ /* 0x002fda000bf06270 */
[----:B------:R-:W-:Y:S05]  /*0070*/  @P0 EXIT ;  /* 0x000000000000094d */ /* 0x000fea0003800000 */
[----:B------:R-:W0:Y:S01]  /*0080*/  LDC.64 R2, c[0x0][0x380] ;  /* 0x0000e000ff027b82 */ /* 0x000e220000000a00 */
[----:B------:R-:W1:Y:S01]  /*0090*/  LDCU.64 UR6, c[0x0][0x358] ;  /* 0x00006b00ff0677ac */ /* 0x000e620008000a00 */
[----:B0-----:R-:W-:-:S06]  /*00a0*/  IMAD.WIDE R2, R5, 0x4, R2 ;  /* 0x0000000405027825 */ /* 0x001fcc00078e0202 */
[----:B-1----:R-:W2:Y:S01]  /*00b0*/  LDG.E R2, desc[UR6][R2.64] ;  /* 0x0000000602027981 */ /* 0x002ea2000c1e1900 */
[----:B------:R-:W0:Y:S01]  /*00c0*/  S2UR UR5, SR_CgaCtaId ;  /* 0x00000000000579c3 */ /* 0x000e220000008800 */
[----:B------:R-:W-:Y:S01]  /*00d0*/  UMOV UR4, 0x400 ;  /* 0x0000040000047882 */ /* 0x000fe20000000000 */
[----:B------:R-:W-:Y:S01]  /*00e0*/  ISETP.GE.U32.AND P0, PT, R7, 0x2, PT ;  /* 0x000000020700780c */ /* 0x000fe20003f06070 */
[----:B0-----:R-:W-:-:S06]  /*00f0*/  ULEA UR4, UR5, UR4, 0x18 ;  /* 0x0000000405047291 */ /* 0x001fcc000f8ec0ff */
[----:B------:R-:W-:-:S05]  /*0100*/  LEA R5, R4, UR4, 0x2 ;  /* 0x0000000404057c11 */ /* 0x000fca000f8e10ff */
[----:B--2---:R0:W-:Y:S01]  /*0110*/  STS [R5], R2 ;  /* 0x0000000205007388 */ /* 0x0041e20000000800 */
[----:B------:R-:W-:Y:S06]  /*0120*/  BAR.SYNC.DEFER_BLOCKING 0x0 ;  /* 0x0000000000007b1d */ /* 0x000fec0000010000 */
[----:B------:R-:W-:Y:S05]  /*0130*/  @!P0 BRA `(.L_x_0) ;  /* 0x0000000000408947 */ /* 0x000fea0003800000 */
[----:B------:R-:W-:-:S05]  /*0140*/  UMOV UR4, 0x1 ;  /* 0x0000000100047882 */ /* 0x000fca0000000000 */
.L_x_3:
[----:B0-----:R-:W-:Y:S01]  /*0150*/  IMAD.U32 R2, RZ, RZ, UR4 ;  /* 0x00000004ff027e24 */ /* 0x001fe2000f8e00ff */
[----:B------:R-:W-:Y:S01]  /*0160*/  USHF.L.U32 UR4, UR4, 0x1, URZ ;  /* 0x0000000104047899 */ /* 0x000fe200080006ff */
[----:B------:R-:W-:Y:S03]  /*0170*/  BSSY.RECONVERGENT B0, `(.L_x_1) ;  /* 0x0000009000007945 */ /* 0x000fe60003800200 */
[----:B------:R-:W-:-:S06]  /*0180*/  UIADD3 UR5, UPT, UPT, UR4, -0x1, URZ ;  /* 0xffffffff04057890 */ /* 0x000fcc000fffe0ff */
[----:B------:R-:W-:-:S13]  /*0190*/  LOP3.LUT P0, RZ, R4, UR5, RZ, 0xc0, !PT ;  /* 0x0000000504ff7c12 */ /* 0x000fda000f80c0ff */
[----:B------:R-:W-:Y:S05]  /*01a0*/  @P0 BRA `(.L_x_2) ;  /* 0x0000000000140947 */ /* 0x000fea0003800000 */
[----:B------:R-:W-:Y:S01]  /*01b0*/  IMAD R2, R2, 0x4, R5 ;  /* 0x0000000402027824 */ /* 0x000fe200078e0205 */
[----:B------:R-:W-:Y:S05]  /*01c0*/  LDS R0, [R5] ;  /* 0x0000000005007984 */ /* 0x000fea0000000800 */
[----:B------:R-:W0:Y:S02]  /*01d0*/  LDS R2, [R2] ;  /* 0x0000000002027984 */ /* 0x000e240000000800 */
[----:B0-----:R-:W-:-:S13]  /*01e0*/  ISETP.GE.AND P0, PT, R0, R2, PT ;  /* 0x000000020000720c */ /* 0x001fda0003f06270 */
[----:B------:R0:W-:Y:S02]  /*01f0*/  @!P0 STS [R5], R2 ;  /* 0x0000000205008388 */ /* 0x0001e40000000800 */
.L_x_2:
[----:B------:R-:W-:Y:S05]  /*0200*/  BSYNC.RECONVERGENT B0 ;  /* 0x0000000000007941 */ /* 0x000fea0003800200 */
.L_x_1:
[----:B------:R-:W-:Y:S01]  /*0210*/  BAR.SYNC.DEFER_BLOCKING 0x0 ;  /* 0x0000000000007b1d */ /* 0x000fe20000010000 */
[----:B------:R-:W-:-:S13]  /*0220*/  ISETP.LE.U32.AND P0, PT, R7, UR4, PT ;  /* 0x0000000407007c0c */ /* 0x000fda000bf03070 */
[----:B------:R-:W-:Y:S05]  /*0230*/  @!P0 BRA `(.L_x_3) ;  /* 0xfffffffc00c48947 */ /* 0x000fea000383ffff */
.L_x_0:
[----:B------:R-:W-:-:S13]  /*0240*/  ISETP.NE.AND P0, PT, R4, RZ, PT ;  /* 0x000000ff0400720c */ /* 0x000fda0003f05270 */
[----:B------:R-:W-:Y:S05]  /*0250*/  @P0 EXIT ;  /* 0x000000000000094d */ /* 0x000fea0003800000 */
[----:B------:R-:W1:Y:S01]  /*0260*/  S2UR UR5, SR_CgaCtaId ;  /* 0x00000000000579c3 */ /* 0x000e620000008800 */
[----:B------:R-:W-:-:S07]  /*0270*/  UMOV UR4, 0x400 ;  /* 0x0000040000047882 */ /* 0x000fce0000000000 */
[----:B0-----:R-:W0:Y:S01]  /*0280*/  LDC.64 R2, c[0x0][0x388] ;  /* 0x0000e200ff027b82 */ /* 0x001e220000000a00 */
[----:B-1----:R-:W-:-:S09]  /*0290*/  ULEA UR4, UR5, UR4, 0x18 ;  /* 0x0000000405047291 */ /* 0x002fd2000f8ec0ff */
[----:B------:R-:W0:Y:S04]  /*02a0*/  LDS R5, [UR4] ;  /* 0x00000004ff057984 */ /* 0x000e280008000800 */
[----:B0-----:R-:W-:Y:S01]  /*02b0*/  STG.E desc[UR6][R2.64], R5 ;  /* 0x0000000502007986 */ /* 0x001fe2000c101906 */
[----:B------:R-:W-:Y:S05]  /*02c0*/  EXIT ;  /* 0x000000000000794d */ /* 0x000fea0003800000 */
.L_x_4:
[----:B------:R-:W-:-:S00]  /*02d0*/  BRA `(.L_x_4) ;  /* 0xfffffffc00fc7947 */ /* 0x000fc0000383ffff */
[----:B------:R-:W-:-:S00]  /*02e0*/  NOP ;  /* 0x0000000000007918 */ /* 0x000fc00000000000 */
        /* <DEDUP_REMOVED lines=9> */
.L_x_5:


//--------------------- .nv.shared._Z7get_maxPiS_i --------------------------
	.section	.nv.shared._Z7get_maxPiS_i,"aw",@nobits
	.sectionflags	@""
	.align	16
	.zero		1024


//--------------------- .nv.shared.reserved.0     --------------------------
	.section	.nv.shared.reserved.0,"aw",@nobits
	.weak		__nv_reservedSMEM_offset_0_alias
	.size		__nv_reservedSMEM_offset_0_alias, 0, 64
	.other		__nv_reservedSMEM_offset_0_alias,@"STO_CUDA_RESERVED_SHARED STV_DEFAULT"
__nv_reservedSMEM_offset_0_alias:
	.zero		0
	.zero		64


//--------------------- .nv.constant0._Z7get_maxPiS_i --------------------------
	.section	.nv.constant0._Z7get_maxPiS_i,"a",@progbits
	.sectionflags	@""
	.align	4
.nv.constant0._Z7get_maxPiS_i:
	.zero		916


//--------------------- SYMBOLS --------------------------

	.type		.nv.reservedSmem.offset0,@object
	.size		.nv.reservedSmem.offset0,0x4
	.type		.nv.reservedSmem.cap,@object
	.size		.nv.reservedSmem.cap,0x4
